//
// Generated by NVIDIA NVVM Compiler
//
// Compiler Build ID: CL-36424714
// Cuda compilation tools, release 13.0, V13.0.88
// Based on NVVM 20.0.0
//

.version 9.0
.target sm_100
.address_size 64

	// .globl	_Z18tiledMatMultKernelPfS_S_i
// _ZZ18tiledMatMultKernelPfS_S_iE3Mds has been demoted
// _ZZ18tiledMatMultKernelPfS_S_iE3Nds has been demoted

.visible .entry _Z18tiledMatMultKernelPfS_S_i(
	.param .u64 .ptr .align 1 _Z18tiledMatMultKernelPfS_S_i_param_0,
	.param .u64 .ptr .align 1 _Z18tiledMatMultKernelPfS_S_i_param_1,
	.param .u64 .ptr .align 1 _Z18tiledMatMultKernelPfS_S_i_param_2,
	.param .u32 _Z18tiledMatMultKernelPfS_S_i_param_3
)
{
	.reg .pred 	%p<3>;
	.reg .b32 	%r<36>;
	.reg .b32 	%f<84>;
	.reg .b64 	%rd<13>;
	// demoted variable
	.shared .align 4 .b8 _ZZ18tiledMatMultKernelPfS_S_iE3Mds[2500];
	// demoted variable
	.shared .align 4 .b8 _ZZ18tiledMatMultKernelPfS_S_iE3Nds[2500];
	ld.param.u64 	%rd3, [_Z18tiledMatMultKernelPfS_S_i_param_0];
	ld.param.u64 	%rd4, [_Z18tiledMatMultKernelPfS_S_i_param_1];
	ld.param.u64 	%rd5, [_Z18tiledMatMultKernelPfS_S_i_param_2];
	ld.param.u32 	%r19, [_Z18tiledMatMultKernelPfS_S_i_param_3];
	mov.u32 	%r20, %ctaid.x;
	mov.u32 	%r21, %ctaid.y;
	mov.u32 	%r1, %tid.x;
	mov.u32 	%r2, %tid.y;
	mad.lo.s32 	%r3, %r21, 25, %r2;
	mul.lo.s32 	%r4, %r20, 25;
	setp.lt.s32 	%p1, %r19, 25;
	mov.f32 	%f83, 0f00000000;
	@%p1 bra 	$L__BB0_3;
	mul.lo.s32 	%r22, %r2, 100;
	mov.u32 	%r23, _ZZ18tiledMatMultKernelPfS_S_iE3Mds;
	add.s32 	%r5, %r23, %r22;
	shl.b32 	%r24, %r1, 2;
	add.s32 	%r6, %r5, %r24;
	mov.u32 	%r25, _ZZ18tiledMatMultKernelPfS_S_iE3Nds;
	add.s32 	%r8, %r25, %r24;
	add.s32 	%r7, %r8, %r22;
	mul.hi.s32 	%r26, %r19, 1374389535;
	shr.u32 	%r27, %r26, 31;
	shr.s32 	%r28, %r26, 3;
	add.s32 	%r29, %r28, %r27;
	neg.s32 	%r35, %r29;
	mad.lo.s32 	%r34, %r19, %r3, %r1;
	mad.lo.s32 	%r30, %r2, %r19, %r1;
	add.s32 	%r33, %r30, %r4;
	mul.lo.s32 	%r12, %r19, 25;
	cvta.to.global.u64 	%rd1, %rd3;
	cvta.to.global.u64 	%rd2, %rd4;
	mov.f32 	%f83, 0f00000000;
$L__BB0_2:
	mul.wide.s32 	%rd6, %r34, 4;
	add.s64 	%rd7, %rd1, %rd6;
	ld.global.f32 	%f6, [%rd7];
	st.shared.f32 	[%r6], %f6;
	mul.wide.u32 	%rd8, %r33, 4;
	add.s64 	%rd9, %rd2, %rd8;
	ld.global.f32 	%f7, [%rd9];
	st.shared.f32 	[%r7], %f7;
	bar.sync 	0;
	ld.shared.f32 	%f8, [%r5];
	ld.shared.f32 	%f9, [%r8];
	fma.rn.f32 	%f10, %f8, %f9, %f83;
	ld.shared.f32 	%f11, [%r5+4];
	ld.shared.f32 	%f12, [%r8+100];
	fma.rn.f32 	%f13, %f11, %f12, %f10;
	ld.shared.f32 	%f14, [%r5+8];
	ld.shared.f32 	%f15, [%r8+200];
	fma.rn.f32 	%f16, %f14, %f15, %f13;
	ld.shared.f32 	%f17, [%r5+12];
	ld.shared.f32 	%f18, [%r8+300];
	fma.rn.f32 	%f19, %f17, %f18, %f16;
	ld.shared.f32 	%f20, [%r5+16];
	ld.shared.f32 	%f21, [%r8+400];
	fma.rn.f32 	%f22, %f20, %f21, %f19;
	ld.shared.f32 	%f23, [%r5+20];
	ld.shared.f32 	%f24, [%r8+500];
	fma.rn.f32 	%f25, %f23, %f24, %f22;
	ld.shared.f32 	%f26, [%r5+24];
	ld.shared.f32 	%f27, [%r8+600];
	fma.rn.f32 	%f28, %f26, %f27, %f25;
	ld.shared.f32 	%f29, [%r5+28];
	ld.shared.f32 	%f30, [%r8+700];
	fma.rn.f32 	%f31, %f29, %f30, %f28;
	ld.shared.f32 	%f32, [%r5+32];
	ld.shared.f32 	%f33, [%r8+800];
	fma.rn.f32 	%f34, %f32, %f33, %f31;
	ld.shared.f32 	%f35, [%r5+36];
	ld.shared.f32 	%f36, [%r8+900];
	fma.rn.f32 	%f37, %f35, %f36, %f34;
	ld.shared.f32 	%f38, [%r5+40];
	ld.shared.f32 	%f39, [%r8+1000];
	fma.rn.f32 	%f40, %f38, %f39, %f37;
	ld.shared.f32 	%f41, [%r5+44];
	ld.shared.f32 	%f42, [%r8+1100];
	fma.rn.f32 	%f43, %f41, %f42, %f40;
	ld.shared.f32 	%f44, [%r5+48];
	ld.shared.f32 	%f45, [%r8+1200];
	fma.rn.f32 	%f46, %f44, %f45, %f43;
	ld.shared.f32 	%f47, [%r5+52];
	ld.shared.f32 	%f48, [%r8+1300];
	fma.rn.f32 	%f49, %f47, %f48, %f46;
	ld.shared.f32 	%f50, [%r5+56];
	ld.shared.f32 	%f51, [%r8+1400];
	fma.rn.f32 	%f52, %f50, %f51, %f49;
	ld.shared.f32 	%f53, [%r5+60];
	ld.shared.f32 	%f54, [%r8+1500];
	fma.rn.f32 	%f55, %f53, %f54, %f52;
	ld.shared.f32 	%f56, [%r5+64];
	ld.shared.f32 	%f57, [%r8+1600];
	fma.rn.f32 	%f58, %f56, %f57, %f55;
	ld.shared.f32 	%f59, [%r5+68];
	ld.shared.f32 	%f60, [%r8+1700];
	fma.rn.f32 	%f61, %f59, %f60, %f58;
	ld.shared.f32 	%f62, [%r5+72];
	ld.shared.f32 	%f63, [%r8+1800];
	fma.rn.f32 	%f64, %f62, %f63, %f61;
	ld.shared.f32 	%f65, [%r5+76];
	ld.shared.f32 	%f66, [%r8+1900];
	fma.rn.f32 	%f67, %f65, %f66, %f64;
	ld.shared.f32 	%f68, [%r5+80];
	ld.shared.f32 	%f69, [%r8+2000];
	fma.rn.f32 	%f70, %f68, %f69, %f67;
	ld.shared.f32 	%f71, [%r5+84];
	ld.shared.f32 	%f72, [%r8+2100];
	fma.rn.f32 	%f73, %f71, %f72, %f70;
	ld.shared.f32 	%f74, [%r5+88];
	ld.shared.f32 	%f75, [%r8+2200];
	fma.rn.f32 	%f76, %f74, %f75, %f73;
	ld.shared.f32 	%f77, [%r5+92];
	ld.shared.f32 	%f78, [%r8+2300];
	fma.rn.f32 	%f79, %f77, %f78, %f76;
	ld.shared.f32 	%f80, [%r5+96];
	ld.shared.f32 	%f81, [%r8+2400];
	fma.rn.f32 	%f83, %f80, %f81, %f79;
	bar.sync 	0;
	add.s32 	%r35, %r35, 1;
	setp.ne.s32 	%p2, %r35, 0;
	add.s32 	%r34, %r34, 25;
	add.s32 	%r33, %r33, %r12;
	@%p2 bra 	$L__BB0_2;
$L__BB0_3:
	cvta.to.global.u64 	%rd10, %rd5;
	add.s32 	%r31, %r4, %r1;
	mad.lo.s32 	%r32, %r19, %r3, %r31;
	mul.wide.s32 	%rd11, %r32, 4;
	add.s64 	%rd12, %rd10, %rd11;
	st.global.f32 	[%rd12], %f83;
	ret;

}


// ===== COMPILED SASS (sm_100) =====

	.target	sm_100

	.elftype	@"ET_EXEC"


//--------------------- .note.nv.tkinfo           --------------------------
	.section	.note.nv.tkinfo,"",@"SHT_NOTE"
	.sectionflags	@"SHF_NOTE_NV_TKINFO"
	.tkinfo
        /*0018*/ 	.word	0x00000002
        /*0030*/ 	.string	""
        /*0030*/ 	.string	"ptxas"
        /*0030*/ 	.string	"Cuda compilation tools, release 13.0, V13.0.88"
        /*0030*/ 	.string	"Build cuda_13.0.r13.0/compiler.36424714_0"
        /*0030*/ 	.string	"-arch sm_100 -m 64 "



//--------------------- .note.nv.cuinfo           --------------------------
	.section	.note.nv.cuinfo,"",@"SHT_NOTE"
	.sectionflags	@"SHF_NOTE_NV_CUINFO"
        /*0018*/ 	.short	0x0002
        /*001a*/ 	.short	0x0064
        /*001c*/ 	.short	0x0082
	.zero		2


//--------------------- .nv.info                  --------------------------
	.section	.nv.info,"",@"SHT_CUDA_INFO"
	.align	4


	//----- nvinfo : EIATTR_REGCOUNT
	.align		4
        /*0000*/ 	.byte	0x04, 0x2f
        /*0002*/ 	.short	(.L_1 - .L_0)
	.align		4
.L_0:
        /*0004*/ 	.word	index@(_Z18tiledMatMultKernelPfS_S_i)
        /*0008*/ 	.word	0x0000001f


	//----- nvinfo : EIATTR_FRAME_SIZE
	.align		4
.L_1:
        /*000c*/ 	.byte	0x04, 0x11
        /*000e*/ 	.short	(.L_3 - .L_2)
	.align		4
.L_2:
        /*0010*/ 	.word	index@(_Z18tiledMatMultKernelPfS_S_i)
        /*0014*/ 	.word	0x00000000


	//----- nvinfo : EIATTR_MIN_STACK_SIZE
	.align		4
.L_3:
        /*0018*/ 	.byte	0x04, 0x12
        /*001a*/ 	.short	(.L_5 - .L_4)
	.align		4
.L_4:
        /*001c*/ 	.word	index@(_Z18tiledMatMultKernelPfS_S_i)
        /*0020*/ 	.word	0x00000000
.L_5:


//--------------------- .nv.compat                --------------------------
	.section	.nv.compat,"",@"SHT_CUDA_COMPAT_INFO"
	.align	4
        /*0000*/ 	.byte	0x02, 0x09, 0x00, 0x00, 0x02, 0x02, 0x01, 0x00, 0x02, 0x05, 0x05, 0x00, 0x03, 0x07, 0x01, 0x01
        /*0010*/ 	.byte	0x02, 0x03, 0x00, 0x00, 0x02, 0x06, 0x01, 0x00, 0x04, 0x0b, 0x08, 0x00, 0x09, 0x00, 0x00, 0x00
        /*0020*/ 	.byte	0x00, 0x00, 0x00, 0x00


//--------------------- .nv.info._Z18tiledMatMultKernelPfS_S_i --------------------------
	.section	.nv.info._Z18tiledMatMultKernelPfS_S_i,"",@"SHT_CUDA_INFO"
	.sectionflags	@""
	.align	4


	//----- nvinfo : EIATTR_CUDA_API_VERSION
	.align		4
        /*0000*/ 	.byte	0x04, 0x37
        /*0002*/ 	.short	(.L_7 - .L_6)
.L_6:
        /*0004*/ 	.word	0x00000082


	//----- nvinfo : EIATTR_KPARAM_INFO
	.align		4
.L_7:
        /*0008*/ 	.byte	0x04, 0x17
        /*000a*/ 	.short	(.L_9 - .L_8)
.L_8:
        /*000c*/ 	.word	0x00000000
        /*0010*/ 	.short	0x0003
        /*0012*/ 	.short	0x0018
        /*0014*/ 	.byte	0x00, 0xf0, 0x11, 0x00


	//----- nvinfo : EIATTR_KPARAM_INFO
	.align		4
.L_9:
        /*0018*/ 	.byte	0x04, 0x17
        /*001a*/ 	.short	(.L_11 - .L_10)
.L_10:
        /*001c*/ 	.word	0x00000000
        /*0020*/ 	.short	0x0002
        /*0022*/ 	.short	0x0010
        /*0024*/ 	.byte	0x00, 0xf5, 0x21, 0x00


	//----- nvinfo : EIATTR_KPARAM_INFO
	.align		4
.L_11:
        /*0028*/ 	.byte	0x04, 0x17
        /*002a*/ 	.short	(.L_13 - .L_12)
.L_12:
        /*002c*/ 	.word	0x00000000
        /*0030*/ 	.short	0x0001
        /*0032*/ 	.short	0x0008
        /*0034*/ 	.byte	0x00, 0xf5, 0x21, 0x00


	//----- nvinfo : EIATTR_KPARAM_INFO
	.align		4
.L_13:
        /*0038*/ 	.byte	0x04, 0x17
        /*003a*/ 	.short	(.L_15 - .L_14)
.L_14:
        /*003c*/ 	.word	0x00000000
        /*0040*/ 	.short	0x0000
        /*0042*/ 	.short	0x0000
        /*0044*/ 	.byte	0x00, 0xf5, 0x21, 0x00


	//----- nvinfo : EIATTR_SPARSE_MMA_MASK
	.align		4
.L_15:
        /*0048*/ 	.byte	0x03, 0x50
        /*004a*/ 	.short	0x0000


	//----- nvinfo : EIATTR_MAXREG_COUNT
	.align		4
        /*004c*/ 	.byte	0x03, 0x1b
        /*004e*/ 	.short	0x00ff


	//----- nvinfo : EIATTR_NUM_BARRIERS
	.align		4
        /*0050*/ 	.byte	0x02, 0x4c
        /*0052*/ 	.byte	0x01
	.zero		1


	//----- nvinfo : EIATTR_MERCURY_ISA_VERSION
	.align		4
        /*0054*/ 	.byte	0x03, 0x5f
        /*0056*/ 	.short	0x0101


	//----- nvinfo : EIATTR_VRC_CTA_INIT_COUNT
	.align		4
        /*0058*/ 	.byte	0x02, 0x4a
	.zero		1
	.zero		1


	//----- nvinfo : EIATTR_EXIT_INSTR_OFFSETS
	.align		4
        /*005c*/ 	.byte	0x04, 0x1c
        /*005e*/ 	.short	(.L_17 - .L_16)


	//   ....[0]....
.L_16:
        /*0060*/ 	.word	0x000007b0


	//----- nvinfo : EIATTR_CBANK_PARAM_SIZE
	.align		4
.L_17:
        /*0064*/ 	.byte	0x03, 0x19
        /*0066*/ 	.short	0x001c


	//----- nvinfo : EIATTR_PARAM_CBANK
	.align		4
        /*0068*/ 	.byte	0x04, 0x0a
        /*006a*/ 	.short	(.L_19 - .L_18)
	.align		4
.L_18:
        /*006c*/ 	.word	index@(.nv.constant0._Z18tiledMatMultKernelPfS_S_i)
        /*0070*/ 	.short	0x0380
        /*0072*/ 	.short	0x001c


	//----- nvinfo : EIATTR_SW_WAR
	.align		4
.L_19:
        /*0074*/ 	.byte	0x04, 0x36
        /*0076*/ 	.short	(.L_21 - .L_20)
.L_20:
        /*0078*/ 	.word	0x00000008
.L_21:


//--------------------- .nv.callgraph             --------------------------
	.section	.nv.callgraph,"",@"SHT_CUDA_CALLGRAPH"
	.align	4
	.sectionentsize	8
	.align		4
        /*0000*/ 	.word	0x00000000
	.align		4
        /*0004*/ 	.word	0xffffffff
	.align		4
        /*0008*/ 	.word	0x00000000
	.align		4
        /*000c*/ 	.word	0xfffffffe
	.align		4
        /*0010*/ 	.word	0x00000000
	.align		4
        /*0014*/ 	.word	0xfffffffd
	.align		4
        /*0018*/ 	.word	0x00000000
	.align		4
        /*001c*/ 	.word	0xfffffffc


//--------------------- .text._Z18tiledMatMultKernelPfS_S_i --------------------------
	.section	.text._Z18tiledMatMultKernelPfS_S_i,"ax",@progbits
	.align	128
        .global         _Z18tiledMatMultKernelPfS_S_i
        .type           _Z18tiledMatMultKernelPfS_S_i,@function
        .size           _Z18tiledMatMultKernelPfS_S_i,(.L_x_3 - _Z18tiledMatMultKernelPfS_S_i)
        .other          _Z18tiledMatMultKernelPfS_S_i,@"STO_CUDA_ENTRY STV_DEFAULT"
_Z18tiledMatMultKernelPfS_S_i:
.text._Z18tiledMatMultKernelPfS_S_i:
[----:B------:R-:W-:Y:S01]  /*0000*/  LDC R1, c[0x0][0x37c] ;  /* 0x0000df00ff017b82 */ /* 0x000fe20000000800 */
[----:B------:R-:W0:Y:S07]  /*0010*/  S2R R9, SR_CTAID.Y ;  /* 0x0000000000097919 */ /* 0x000e2e0000002600 */
[----:B------:R-:W1:Y:S01]  /*0020*/  LDC R0, c[0x0][0x398] ;  /* 0x0000e600ff007b82 */ /* 0x000e620000000800 */
[----:B------:R-:W2:Y:S01]  /*0030*/  LDCU.64 UR4, c[0x0][0x358] ;  /* 0x00006b00ff0477ac */ /* 0x000ea20008000a00 */
[----:B------:R-:W-:Y:S01]  /*0040*/  HFMA2 R15, -RZ, RZ, 0, 0 ;  /* 0x00000000ff0f7431 */ /* 0x000fe200000001ff */
[----:B------:R-:W0:Y:S01]  /*0050*/  S2R R8, SR_TID.Y ;  /* 0x0000000000087919 */ /* 0x000e220000002200 */
[----:B------:R-:W3:Y:S04]  /*0060*/  S2R R16, SR_CTAID.X ;  /* 0x0000000000107919 */ /* 0x000ee80000002500 */
[----:B------:R-:W4:Y:S01]  /*0070*/  LDC.64 R2, c[0x0][0x390] ;  /* 0x0000e400ff027b82 */ /* 0x000f220000000a00 */
[----:B------:R-:W3:Y:S01]  /*0080*/  S2R R17, SR_TID.X ;  /* 0x0000000000117919 */ /* 0x000ee20000002100 */
[----:B-1----:R-:W-:Y:S01]  /*0090*/  ISETP.GE.AND P0, PT, R0, 0x19, PT ;  /* 0x000000190000780c */ /* 0x002fe20003f06270 */
[----:B0-----:R-:W-:-:S02]  /*00a0*/  IMAD R9, R9, 0x19, R8 ;  /* 0x0000001909097824 */ /* 0x001fc400078e0208 */
[----:B---3--:R-:W-:-:S04]  /*00b0*/  IMAD R4, R16, 0x19, R17 ;  /* 0x0000001910047824 */ /* 0x008fc800078e0211 */
[----:B------:R-:W-:-:S04]  /*00c0*/  IMAD R5, R9, R0, R4 ;  /* 0x0000000009057224 */ /* 0x000fc800078e0204 */
[----:B----4-:R-:W-:Y:S02]  /*00d0*/  IMAD.WIDE R2, R5, 0x4, R2 ;  /* 0x0000000405027825 */ /* 0x010fe400078e0202 */
[----:B--2---:R-:W-:Y:S05]  /*00e0*/  @!P0 BRA `(.L_x_0) ;  /* 0x0000000400ac8947 */ /* 0x004fea0003800000 */
[----:B------:R-:W0:Y:S01]  /*00f0*/  S2R R19, SR_CgaCtaId ;  /* 0x0000000000137919 */ /* 0x000e220000008800 */
[----:B------:R-:W1:Y:S01]  /*0100*/  LDC.64 R4, c[0x0][0x380] ;  /* 0x0000e000ff047b82 */ /* 0x000e620000000a00 */
[----:B------:R-:W-:Y:S01]  /*0110*/  MOV R10, 0x400 ;  /* 0x00000400000a7802 */ /* 0x000fe20000000f00 */
[----:B------:R-:W-:-:S03]  /*0120*/  IMAD.HI R14, R0, 0x51eb851f, RZ ;  /* 0x51eb851f000e7827 */ /* 0x000fc600078e02ff */
[----:B------:R-:W-:Y:S01]  /*0130*/  IADD3 R12, PT, PT, R10, 0x9c4, RZ ;  /* 0x000009c40a0c7810 */ /* 0x000fe20007ffe0ff */
[-CC-:B------:R-:W-:Y:S01]  /*0140*/  IMAD R13, R8, R0.reuse, R17.reuse ;  /* 0x00000000080d7224 */ /* 0x180fe200078e0211 */
[----:B------:R-:W-:Y:S01]  /*0150*/  SHF.R.U32.HI R15, RZ, 0x1f, R14 ;  /* 0x0000001fff0f7819 */ /* 0x000fe2000001160e */
[----:B------:R-:W2:Y:S01]  /*0160*/  LDC.64 R6, c[0x0][0x388] ;  /* 0x0000e200ff067b82 */ /* 0x000ea20000000a00 */
[----:B------:R-:W-:Y:S02]  /*0170*/  IMAD R9, R9, R0, R17 ;  /* 0x0000000009097224 */ /* 0x000fe400078e0211 */
[----:B------:R-:W-:Y:S01]  /*0180*/  LEA.HI.SX32 R14, R14, R15, 0x1d ;  /* 0x0000000f0e0e7211 */ /* 0x000fe200078feaff */
[----:B------:R-:W-:Y:S01]  /*0190*/  IMAD R13, R16, 0x19, R13 ;  /* 0x00000019100d7824 */ /* 0x000fe200078e020d */
[----:B------:R-:W-:Y:S02]  /*01a0*/  MOV R15, RZ ;  /* 0x000000ff000f7202 */ /* 0x000fe40000000f00 */
[----:B0-----:R-:W-:-:S02]  /*01b0*/  LEA R11, R19, R10, 0x18 ;  /* 0x0000000a130b7211 */ /* 0x001fc400078ec0ff */
[----:B------:R-:W-:-:S03]  /*01c0*/  LEA R12, R19, R12, 0x18 ;  /* 0x0000000c130c7211 */ /* 0x000fc600078ec0ff */
[----:B------:R-:W-:Y:S01]  /*01d0*/  IMAD R10, R8, 0x64, R11 ;  /* 0x00000064080a7824 */ /* 0x000fe200078e020b */
[C---:B------:R-:W-:Y:S02]  /*01e0*/  LEA R11, R17.reuse, R12, 0x2 ;  /* 0x0000000c110b7211 */ /* 0x040fe400078e10ff */
[----:B------:R-:W-:Y:S02]  /*01f0*/  IADD3 R12, PT, PT, -R14, RZ, RZ ;  /* 0x000000ff0e0c7210 */ /* 0x000fe40007ffe1ff */
[----:B------:R-:W-:Y:S01]  /*0200*/  LEA R14, R17, R10, 0x2 ;  /* 0x0000000a110e7211 */ /* 0x000fe200078e10ff */
[----:B------:R-:W-:-:S07]  /*0210*/  IMAD R8, R8, 0x64, R11 ;  /* 0x0000006408087824 */ /* 0x000fce00078e020b */
.L_x_1:
[----:B-1----:R-:W-:-:S04]  /*0220*/  IMAD.WIDE R18, R9, 0x4, R4 ;  /* 0x0000000409127825 */ /* 0x002fc800078e0204 */
[----:B--2---:R-:W-:Y:S01]  /*0230*/  IMAD.WIDE.U32 R16, R13, 0x4, R6 ;  /* 0x000000040d107825 */ /* 0x004fe200078e0006 */
[----:B------:R-:W2:Y:S05]  /*0240*/  LDG.E R21, desc[UR4][R18.64] ;  /* 0x0000000412157981 */ /* 0x000eaa000c1e1900 */
[----:B------:R-:W3:Y:S01]  /*0250*/  LDG.E R17, desc[UR4][R16.64] ;  /* 0x0000000410117981 */ /* 0x000ee2000c1e1900 */
[----:B------:R-:W-:Y:S01]  /*0260*/  IADD3 R12, PT, PT, R12, 0x1, RZ ;  /* 0x000000010c0c7810 */ /* 0x000fe20007ffe0ff */
[----:B------:R-:W-:Y:S01]  /*0270*/  IMAD R13, R0, 0x19, R13 ;  /* 0x00000019000d7824 */ /* 0x000fe200078e020d */
[----:B------:R-:W-:Y:S02]  /*0280*/  IADD3 R9, PT, PT, R9, 0x19, RZ ;  /* 0x0000001909097810 */ /* 0x000fe40007ffe0ff */
[----:B------:R-:W-:Y:S01]  /*0290*/  ISETP.NE.AND P0, PT, R12, RZ, PT ;  /* 0x000000ff0c00720c */ /* 0x000fe20003f05270 */
[----:B--2---:R-:W-:Y:S04]  /*02a0*/  STS [R14], R21 ;  /* 0x000000150e007388 */ /* 0x004fe80000000800 */
[----:B---3--:R-:W-:Y:S01]  /*02b0*/  STS [R8], R17 ;  /* 0x0000001108007388 */ /* 0x008fe20000000800 */
[----:B------:R-:W-:Y:S06]  /*02c0*/  BAR.SYNC.DEFER_BLOCKING 0x0 ;  /* 0x0000000000007b1d */ /* 0x000fec0000010000 */
[----:B------:R-:W-:Y:S04]  /*02d0*/  LDS R24, [R10] ;  /* 0x000000000a187984 */ /* 0x000fe80000000800 */
[----:B------:R-:W0:Y:S04]  /*02e0*/  LDS R23, [R11] ;  /* 0x000000000b177984 */ /* 0x000e280000000800 */
[----:B------:R-:W-:Y:S04]  /*02f0*/  LDS R28, [R10+0x4] ;  /* 0x000004000a1c7984 */ /* 0x000fe80000000800 */
[----:B------:R-:W1:Y:S04]  /*0300*/  LDS R27, [R11+0x64] ;  /* 0x000064000b1b7984 */ /* 0x000e680000000800 */
[----:B------:R-:W-:Y:S04]  /*0310*/  LDS R25, [R10+0x8] ;  /* 0x000008000a197984 */ /* 0x000fe80000000800 */
[----:B------:R-:W2:Y:S04]  /*0320*/  LDS R26, [R11+0xc8] ;  /* 0x0000c8000b1a7984 */ /* 0x000ea80000000800 */
[----:B------:R-:W-:Y:S04]  /*0330*/  LDS R20, [R10+0xc] ;  /* 0x00000c000a147984 */ /* 0x000fe80000000800 */
[----:B------:R-:W3:Y:S04]  /*0340*/  LDS R19, [R11+0x12c] ;  /* 0x00012c000b137984 */ /* 0x000ee80000000800 */
[----:B------:R-:W-:Y:S04]  /*0350*/  LDS R21, [R10+0x10] ;  /* 0x000010000a157984 */ /* 0x000fe80000000800 */
[----:B------:R-:W4:Y:S04]  /*0360*/  LDS R22, [R11+0x190] ;  /* 0x000190000b167984 */ /* 0x000f280000000800 */
[----:B------:R-:W-:Y:S01]  /*0370*/  LDS R17, [R10+0x18] ;  /* 0x000018000a117984 */ /* 0x000fe20000000800 */
[----:B0-----:R-:W-:-:S03]  /*0380*/  FFMA R15, R24, R23, R15 ;  /* 0x00000017180f7223 */ /* 0x001fc6000000000f */
[----:B------:R-:W-:Y:S04]  /*0390*/  LDS R18, [R11+0x258] ;  /* 0x000258000b127984 */ /* 0x000fe80000000800 */
[----:B------:R-:W-:Y:S01]  /*03a0*/  LDS R23, [R10+0x14] ;  /* 0x000014000a177984 */ /* 0x000fe20000000800 */
[----:B-1----:R-:W-:-:S03]  /*03b0*/  FFMA R28, R28, R27, R15 ;  /* 0x0000001b1c1c7223 */ /* 0x002fc6000000000f */
[----:B------:R-:W0:Y:S04]  /*03c0*/  LDS R24, [R11+0x1f4] ;  /* 0x0001f4000b187984 */ /* 0x000e280000000800 */
[----:B------:R-:W-:Y:S01]  /*03d0*/  LDS R15, [R10+0x1c] ;  /* 0x00001c000a0f7984 */ /* 0x000fe20000000800 */
[----:B--2---:R-:W-:-:S03]  /*03e0*/  FFMA R25, R25, R26, R28 ;  /* 0x0000001a19197223 */ /* 0x004fc6000000001c */
[----:B------:R-:W1:Y:S01]  /*03f0*/  LDS R16, [R11+0x2bc] ;  /* 0x0002bc000b107984 */ /* 0x000e620000000800 */
[----:B---3--:R-:W-:-:S03]  /*0400*/  FFMA R26, R20, R19, R25 ;  /* 0x00000013141a7223 */ /* 0x008fc60000000019 */
[----:B------:R-:W-:Y:S04]  /*0410*/  LDS R19, [R10+0x20] ;  /* 0x000020000a137984 */ /* 0x000fe80000000800 */
[----:B------:R-:W2:Y:S01]  /*0420*/  LDS R20, [R11+0x320] ;  /* 0x000320000b147984 */ /* 0x000ea20000000800 */
[----:B----4-:R-:W-:-:S03]  /*0430*/  FFMA R26, R21, R22, R26 ;  /* 0x00000016151a7223 */ /* 0x010fc6000000001a */
[----:B------:R-:W-:Y:S04]  /*0440*/  LDS R21, [R10+0x24] ;  /* 0x000024000a157984 */ /* 0x000fe80000000800 */
[----:B------:R-:W3:Y:S01]  /*0450*/  LDS R22, [R11+0x384] ;  /* 0x000384000b167984 */ /* 0x000ee20000000800 */
[----:B0-----:R-:W-:-:S03]  /*0460*/  FFMA R26, R23, R24, R26 ;  /* 0x00000018171a7223 */ /* 0x001fc6000000001a */
[----:B------:R-:W-:Y:S01]  /*0470*/  LDS R23, [R10+0x28] ;  /* 0x000028000a177984 */ /* 0x000fe20000000800 */
[----:B------:R-:W-:-:S03]  /*0480*/  FFMA R26, R17, R18, R26 ;  /* 0x00000012111a7223 */ /* 0x000fc6000000001a */
[----:B------:R-:W0:Y:S01]  /*0490*/  LDS R24, [R11+0x3e8] ;  /* 0x0003e8000b187984 */ /* 0x000e220000000800 */
[----:B-1----:R-:W-:-:S03]  /*04a0*/  FFMA R26, R15, R16, R26 ;  /* 0x000000100f1a7223 */ /* 0x002fc6000000001a */
[----:B------:R-:W-:Y:S04]  /*04b0*/  LDS R17, [R10+0x2c] ;  /* 0x00002c000a117984 */ /* 0x000fe80000000800 */
[----:B------:R-:W1:Y:S04]  /*04c0*/  LDS R18, [R11+0x44c] ;  /* 0x00044c000b127984 */ /* 0x000e680000000800 */
[----:B------:R-:W-:Y:S01]  /*04d0*/  LDS R16, [R10+0x30] ;  /* 0x000030000a107984 */ /* 0x000fe20000000800 */
[----:B--2---:R-:W-:-:S03]  /*04e0*/  FFMA R26, R19, R20, R26 ;  /* 0x00000014131a7223 */ /* 0x004fc6000000001a */
[----:B------:R-:W2:Y:S04]  /*04f0*/  LDS R15, [R11+0x4b0] ;  /* 0x0004b0000b0f7984 */ /* 0x000ea80000000800 */
[----:B------:R-:W-:Y:S01]  /*0500*/  LDS R19, [R10+0x34] ;  /* 0x000034000a137984 */ /* 0x000fe20000000800 */
[----:B---3--:R-:W-:-:S03]  /*0510*/  FFMA R26, R21, R22, R26 ;  /* 0x00000016151a7223 */ /* 0x008fc6000000001a */
[----:B------:R-:W3:Y:S04]  /*0520*/  LDS R20, [R11+0x514] ;  /* 0x000514000b147984 */ /* 0x000ee80000000800 */
[----:B------:R-:W-:Y:S04]  /*0530*/  LDS R21, [R10+0x38] ;  /* 0x000038000a157984 */ /* 0x000fe80000000800 */
[----:B------:R-:W4:Y:S01]  /*0540*/  LDS R22, [R11+0x578] ;  /* 0x000578000b167984 */ /* 0x000f220000000800 */
[----:B0-----:R-:W-:-:S03]  /*0550*/  FFMA R26, R23, R24, R26 ;  /* 0x00000018171a7223 */ /* 0x001fc6000000001a */
[----:B------:R-:W-:Y:S04]  /*0560*/  LDS R23, [R10+0x3c] ;  /* 0x00003c000a177984 */ /* 0x000fe80000000800 */
[----:B------:R-:W0:Y:S01]  /*0570*/  LDS R24, [R11+0x5dc] ;  /* 0x0005dc000b187984 */ /* 0x000e220000000800 */
[----:B-1----:R-:W-:-:S03]  /*0580*/  FFMA R25, R17, R18, R26 ;  /* 0x0000001211197223 */ /* 0x002fc6000000001a */
[----:B------:R-:W-:Y:S04]  /*0590*/  LDS R17, [R10+0x40] ;  /* 0x000040000a117984 */ /* 0x000fe80000000800 */
[----:B------:R-:W1:Y:S01]  /*05a0*/  LDS R18, [R11+0x640] ;  /* 0x000640000b127984 */ /* 0x000e620000000800 */
[----:B--2---:R-:W-:-:S03]  /*05b0*/  FFMA R26, R16, R15, R25 ;  /* 0x0000000f101a7223 */ /* 0x004fc60000000019 */
[----:B------:R-:W-:Y:S04]  /*05c0*/  LDS R16, [R10+0x44] ;  /* 0x000044000a107984 */ /* 0x000fe80000000800 */
[----:B------:R-:W2:Y:S01]  /*05d0*/  LDS R15, [R11+0x6a4] ;  /* 0x0006a4000b0f7984 */ /* 0x000ea20000000800 */
[----:B---3--:R-:W-:-:S03]  /*05e0*/  FFMA R26, R19, R20, R26 ;  /* 0x00000014131a7223 */ /* 0x008fc6000000001a */
[----:B------:R-:W-:Y:S04]  /*05f0*/  LDS R20, [R10+0x48] ;  /* 0x000048000a147984 */ /* 0x000fe80000000800 */
[----:B------:R-:W3:Y:S01]  /*0600*/  LDS R19, [R11+0x708] ;  /* 0x000708000b137984 */ /* 0x000ee20000000800 */
[----:B----4-:R-:W-:-:S03]  /*0610*/  FFMA R26, R21, R22, R26 ;  /* 0x00000016151a7223 */ /* 0x010fc6000000001a */
        /* <DEDUP_REMOVED lines=17> */
[----:B0-----:R-:W-:-:S04]  /*0730*/  FFMA R24, R24, R23, R21 ;  /* 0x0000001718187223 */ /* 0x001fc80000000015 */
[----:B-1----:R-:W-:-:S04]  /*0740*/  FFMA R18, R17, R18, R24 ;  /* 0x0000001211127223 */ /* 0x002fc80000000018 */
[----:B--2---:R-:W-:-:S04]  /*0750*/  FFMA R16, R15, R16, R18 ;  /* 0x000000100f107223 */ /* 0x004fc80000000012 */
[----:B---3--:R-:W-:-:S04]  /*0760*/  FFMA R16, R19, R20, R16 ;  /* 0x0000001413107223 */ /* 0x008fc80000000010 */
[----:B----4-:R-:W-:Y:S01]  /*0770*/  FFMA R15, R25, R22, R16 ;  /* 0x00000016190f7223 */ /* 0x010fe20000000010 */
[----:B------:R-:W-:Y:S06]  /*0780*/  BAR.SYNC.DEFER_BLOCKING 0x0 ;  /* 0x0000000000007b1d */ /* 0x000fec0000010000 */
[----:B------:R-:W-:Y:S05]  /*0790*/  @P0 BRA `(.L_x_1) ;  /* 0xfffffff800a00947 */ /* 0x000fea000383ffff */
.L_x_0:
[----:B------:R-:W-:Y:S01]  /*07a0*/  STG.E desc[UR4][R2.64], R15 ;  /* 0x0000000f02007986 */ /* 0x000fe2000c101904 */
[----:B------:R-:W-:Y:S05]  /*07b0*/  EXIT ;  /* 0x000000000000794d */ /* 0x000fea0003800000 */
.L_x_2:
[----:B------:R-:W-:-:S00]  /*07c0*/  BRA `(.L_x_2) ;  /* 0xfffffffc00fc7947 */ /* 0x000fc0000383ffff */
[----:B------:R-:W-:-:S00]  /*07d0*/  NOP ;  /* 0x0000000000007918 */ /* 0x000fc00000000000 */
        /* <DEDUP_REMOVED lines=10> */
.L_x_3:


//--------------------- .nv.shared._Z18tiledMatMultKernelPfS_S_i --------------------------
	.section	.nv.shared._Z18tiledMatMultKernelPfS_S_i,"aw",@nobits
	.sectionflags	@""
	.align	4
.nv.shared._Z18tiledMatMultKernelPfS_S_i:
	.zero		6024


//--------------------- .nv.shared.reserved.0     --------------------------
	.section	.nv.shared.reserved.0,"aw",@nobits
	.weak		__nv_reservedSMEM_offset_0_alias
	.size		__nv_reservedSMEM_offset_0_alias, 0, 64
	.other		__nv_reservedSMEM_offset_0_alias,@"STO_CUDA_RESERVED_SHARED STV_DEFAULT"
__nv_reservedSMEM_offset_0_alias:
	.zero		0
	.zero		64


//--------------------- .nv.constant0._Z18tiledMatMultKernelPfS_S_i --------------------------
	.section	.nv.constant0._Z18tiledMatMultKernelPfS_S_i,"a",@progbits
	.sectionflags	@""
	.align	4
.nv.constant0._Z18tiledMatMultKernelPfS_S_i:
	.zero		924


//--------------------- SYMBOLS --------------------------

	.type		.nv.reservedSmem.offset0,@object
	.size		.nv.reservedSmem.offset0,0x4
	.type		.nv.reservedSmem.cap,@object
	.size		.nv.reservedSmem.cap,0x4
